//
// Generated by NVIDIA NVVM Compiler
//
// Compiler Build ID: CL-36424714
// Cuda compilation tools, release 13.0, V13.0.88
// Based on NVVM 20.0.0
//

.version 9.0
.target sm_100
.address_size 64

	// .globl	_Z17update_water_flowPfS_S_ii

.visible .entry _Z17update_water_flowPfS_S_ii(
	.param .u64 .ptr .align 1 _Z17update_water_flowPfS_S_ii_param_0,
	.param .u64 .ptr .align 1 _Z17update_water_flowPfS_S_ii_param_1,
	.param .u64 .ptr .align 1 _Z17update_water_flowPfS_S_ii_param_2,
	.param .u32 _Z17update_water_flowPfS_S_ii_param_3,
	.param .u32 _Z17update_water_flowPfS_S_ii_param_4
)
{
	.reg .b32 	%r<13>;
	.reg .b64 	%rd<5>;

	ld.param.u64 	%rd1, [_Z17update_water_flowPfS_S_ii_param_2];
	ld.param.u32 	%r1, [_Z17update_water_flowPfS_S_ii_param_3];
	cvta.to.global.u64 	%rd2, %rd1;
	mov.u32 	%r2, %ctaid.x;
	mov.u32 	%r3, %ntid.x;
	mov.u32 	%r4, %tid.x;
	mad.lo.s32 	%r5, %r2, %r3, %r4;
	div.s32 	%r6, %r5, %r1;
	mul.lo.s32 	%r7, %r1, %r6;
	sub.s32 	%r8, %r5, %r7;
	shl.b32 	%r9, %r7, 2;
	shl.b32 	%r10, %r8, 2;
	add.s32 	%r11, %r9, %r10;
	mul.wide.s32 	%rd3, %r11, 4;
	add.s64 	%rd4, %rd2, %rd3;
	mov.b32 	%r12, 0;
	st.global.u32 	[%rd4], %r12;
	st.global.u32 	[%rd4+4], %r12;
	st.global.u32 	[%rd4+8], %r12;
	st.global.u32 	[%rd4+12], %r12;
	ret;

}


// ===== COMPILED SASS (sm_100) =====

	.target	sm_100

	.elftype	@"ET_EXEC"


//--------------------- .note.nv.tkinfo           --------------------------
	.section	.note.nv.tkinfo,"",@"SHT_NOTE"
	.sectionflags	@"SHF_NOTE_NV_TKINFO"
	.tkinfo
        /*0018*/ 	.word	0x00000002
        /*0030*/ 	.string	""
        /*0030*/ 	.string	"ptxas"
        /*0030*/ 	.string	"Cuda compilation tools, release 13.0, V13.0.88"
        /*0030*/ 	.string	"Build cuda_13.0.r13.0/compiler.36424714_0"
        /*0030*/ 	.string	"-arch sm_100 -m 64 "



//--------------------- .note.nv.cuinfo           --------------------------
	.section	.note.nv.cuinfo,"",@"SHT_NOTE"
	.sectionflags	@"SHF_NOTE_NV_CUINFO"
        /*0018*/ 	.short	0x0002
        /*001a*/ 	.short	0x0064
        /*001c*/ 	.short	0x0082
	.zero		2


//--------------------- .nv.info                  --------------------------
	.section	.nv.info,"",@"SHT_CUDA_INFO"
	.align	4


	//----- nvinfo : EIATTR_REGCOUNT
	.align		4
        /*0000*/ 	.byte	0x04, 0x2f
        /*0002*/ 	.short	(.L_1 - .L_0)
	.align		4
.L_0:
        /*0004*/ 	.word	index@(_Z17update_water_flowPfS_S_ii)
        /*0008*/ 	.word	0x00000008


	//----- nvinfo : EIATTR_FRAME_SIZE
	.align		4
.L_1:
        /*000c*/ 	.byte	0x04, 0x11
        /*000e*/ 	.short	(.L_3 - .L_2)
	.align		4
.L_2:
        /*0010*/ 	.word	index@(_Z17update_water_flowPfS_S_ii)
        /*0014*/ 	.word	0x00000000


	//----- nvinfo : EIATTR_MIN_STACK_SIZE
	.align		4
.L_3:
        /*0018*/ 	.byte	0x04, 0x12
        /*001a*/ 	.short	(.L_5 - .L_4)
	.align		4
.L_4:
        /*001c*/ 	.word	index@(_Z17update_water_flowPfS_S_ii)
        /*0020*/ 	.word	0x00000000
.L_5:


//--------------------- .nv.compat                --------------------------
	.section	.nv.compat,"",@"SHT_CUDA_COMPAT_INFO"
	.align	4
        /*0000*/ 	.byte	0x02, 0x09, 0x00, 0x00, 0x02, 0x02, 0x01, 0x00, 0x02, 0x05, 0x05, 0x00, 0x03, 0x07, 0x01, 0x01
        /*0010*/ 	.byte	0x02, 0x03, 0x00, 0x00, 0x02, 0x06, 0x01, 0x00, 0x04, 0x0b, 0x08, 0x00, 0x09, 0x00, 0x00, 0x00
        /*0020*/ 	.byte	0x00, 0x00, 0x00, 0x00


//--------------------- .nv.info._Z17update_water_flowPfS_S_ii --------------------------
	.section	.nv.info._Z17update_water_flowPfS_S_ii,"",@"SHT_CUDA_INFO"
	.sectionflags	@""
	.align	4


	//----- nvinfo : EIATTR_CUDA_API_VERSION
	.align		4
        /*0000*/ 	.byte	0x04, 0x37
        /*0002*/ 	.short	(.L_7 - .L_6)
.L_6:
        /*0004*/ 	.word	0x00000082


	//----- nvinfo : EIATTR_KPARAM_INFO
	.align		4
.L_7:
        /*0008*/ 	.byte	0x04, 0x17
        /*000a*/ 	.short	(.L_9 - .L_8)
.L_8:
        /*000c*/ 	.word	0x00000000
        /*0010*/ 	.short	0x0004
        /*0012*/ 	.short	0x001c
        /*0014*/ 	.byte	0x00, 0xf0, 0x11, 0x00


	//----- nvinfo : EIATTR_KPARAM_INFO
	.align		4
.L_9:
        /*0018*/ 	.byte	0x04, 0x17
        /*001a*/ 	.short	(.L_11 - .L_10)
.L_10:
        /*001c*/ 	.word	0x00000000
        /*0020*/ 	.short	0x0003
        /*0022*/ 	.short	0x0018
        /*0024*/ 	.byte	0x00, 0xf0, 0x11, 0x00


	//----- nvinfo : EIATTR_KPARAM_INFO
	.align		4
.L_11:
        /*0028*/ 	.byte	0x04, 0x17
        /*002a*/ 	.short	(.L_13 - .L_12)
.L_12:
        /*002c*/ 	.word	0x00000000
        /*0030*/ 	.short	0x0002
        /*0032*/ 	.short	0x0010
        /*0034*/ 	.byte	0x00, 0xf5, 0x21, 0x00


	//----- nvinfo : EIATTR_KPARAM_INFO
	.align		4
.L_13:
        /*0038*/ 	.byte	0x04, 0x17
        /*003a*/ 	.short	(.L_15 - .L_14)
.L_14:
        /*003c*/ 	.word	0x00000000
        /*0040*/ 	.short	0x0001
        /*0042*/ 	.short	0x0008
        /*0044*/ 	.byte	0x00, 0xf5, 0x21, 0x00


	//----- nvinfo : EIATTR_KPARAM_INFO
	.align		4
.L_15:
        /*0048*/ 	.byte	0x04, 0x17
        /*004a*/ 	.short	(.L_17 - .L_16)
.L_16:
        /*004c*/ 	.word	0x00000000
        /*0050*/ 	.short	0x0000
        /*0052*/ 	.short	0x0000
        /*0054*/ 	.byte	0x00, 0xf5, 0x21, 0x00


	//----- nvinfo : EIATTR_SPARSE_MMA_MASK
	.align		4
.L_17:
        /*0058*/ 	.byte	0x03, 0x50
        /*005a*/ 	.short	0x0000


	//----- nvinfo : EIATTR_MAXREG_COUNT
	.align		4
        /*005c*/ 	.byte	0x03, 0x1b
        /*005e*/ 	.short	0x00ff


	//----- nvinfo : EIATTR_MERCURY_ISA_VERSION
	.align		4
        /*0060*/ 	.byte	0x03, 0x5f
        /*0062*/ 	.short	0x0101


	//----- nvinfo : EIATTR_VRC_CTA_INIT_COUNT
	.align		4
        /*0064*/ 	.byte	0x02, 0x4a
	.zero		1
	.zero		1


	//----- nvinfo : EIATTR_EXIT_INSTR_OFFSETS
	.align		4
        /*0068*/ 	.byte	0x04, 0x1c
        /*006a*/ 	.short	(.L_19 - .L_18)


	//   ....[0]....
.L_18:
        /*006c*/ 	.word	0x000000d0


	//----- nvinfo : EIATTR_CBANK_PARAM_SIZE
	.align		4
.L_19:
        /*0070*/ 	.byte	0x03, 0x19
        /*0072*/ 	.short	0x0020


	//----- nvinfo : EIATTR_PARAM_CBANK
	.align		4
        /*0074*/ 	.byte	0x04, 0x0a
        /*0076*/ 	.short	(.L_21 - .L_20)
	.align		4
.L_20:
        /*0078*/ 	.word	index@(.nv.constant0._Z17update_water_flowPfS_S_ii)
        /*007c*/ 	.short	0x0380
        /*007e*/ 	.short	0x0020


	//----- nvinfo : EIATTR_SW_WAR
	.align		4
.L_21:
        /*0080*/ 	.byte	0x04, 0x36
        /*0082*/ 	.short	(.L_23 - .L_22)
.L_22:
        /*0084*/ 	.word	0x00000008
.L_23:


//--------------------- .nv.callgraph             --------------------------
	.section	.nv.callgraph,"",@"SHT_CUDA_CALLGRAPH"
	.align	4
	.sectionentsize	8
	.align		4
        /*0000*/ 	.word	0x00000000
	.align		4
        /*0004*/ 	.word	0xffffffff
	.align		4
        /*0008*/ 	.word	0x00000000
	.align		4
        /*000c*/ 	.word	0xfffffffe
	.align		4
        /*0010*/ 	.word	0x00000000
	.align		4
        /*0014*/ 	.word	0xfffffffd
	.align		4
        /*0018*/ 	.word	0x00000000
	.align		4
        /*001c*/ 	.word	0xfffffffc


//--------------------- .text._Z17update_water_flowPfS_S_ii --------------------------
	.section	.text._Z17update_water_flowPfS_S_ii,"ax",@progbits
	.align	128
        .global         _Z17update_water_flowPfS_S_ii
        .type           _Z17update_water_flowPfS_S_ii,@function
        .size           _Z17update_water_flowPfS_S_ii,(.L_x_1 - _Z17update_water_flowPfS_S_ii)
        .other          _Z17update_water_flowPfS_S_ii,@"STO_CUDA_ENTRY STV_DEFAULT"
_Z17update_water_flowPfS_S_ii:
.text._Z17update_water_flowPfS_S_ii:
[----:B------:R-:W-:Y:S01]  /*0000*/  LDC R1, c[0x0][0x37c] ;  /* 0x0000df00ff017b82 */ /* 0x000fe20000000800 */
[----:B------:R-:W0:Y:S07]  /*0010*/  S2R R5, SR_TID.X ;  /* 0x0000000000057919 */ /* 0x000e2e0000002100 */
[----:B------:R-:W0:Y:S01]  /*0020*/  S2UR UR6, SR_CTAID.X ;  /* 0x00000000000679c3 */ /* 0x000e220000002500 */
[----:B------:R-:W1:Y:S07]  /*0030*/  LDCU.64 UR4, c[0x0][0x358] ;  /* 0x00006b00ff0477ac */ /* 0x000e6e0008000a00 */
[----:B------:R-:W0:Y:S08]  /*0040*/  LDC R0, c[0x0][0x360] ;  /* 0x0000d800ff007b82 */ /* 0x000e300000000800 */
[----:B------:R-:W2:Y:S01]  /*0050*/  LDC.64 R2, c[0x0][0x390] ;  /* 0x0000e400ff027b82 */ /* 0x000ea20000000a00 */
[----:B0-----:R-:W-:-:S05]  /*0060*/  IMAD R0, R0, UR6, R5 ;  /* 0x0000000600007c24 */ /* 0x001fca000f8e0205 */
[----:B------:R-:W-:-:S05]  /*0070*/  SHF.L.U32 R5, R0, 0x2, RZ ;  /* 0x0000000200057819 */ /* 0x000fca00000006ff */
[----:B--2---:R-:W-:-:S05]  /*0080*/  IMAD.WIDE R2, R5, 0x4, R2 ;  /* 0x0000000405027825 */ /* 0x004fca00078e0202 */
[----:B-1----:R-:W-:Y:S04]  /*0090*/  STG.E desc[UR4][R2.64], RZ ;  /* 0x000000ff02007986 */ /* 0x002fe8000c101904 */
[----:B------:R-:W-:Y:S04]  /*00a0*/  STG.E desc[UR4][R2.64+0x4], RZ ;  /* 0x000004ff02007986 */ /* 0x000fe8000c101904 */
[----:B------:R-:W-:Y:S04]  /*00b0*/  STG.E desc[UR4][R2.64+0x8], RZ ;  /* 0x000008ff02007986 */ /* 0x000fe8000c101904 */
[----:B------:R-:W-:Y:S01]  /*00c0*/  STG.E desc[UR4][R2.64+0xc], RZ ;  /* 0x00000cff02007986 */ /* 0x000fe2000c101904 */
[----:B------:R-:W-:Y:S05]  /*00d0*/  EXIT ;  /* 0x000000000000794d */ /* 0x000fea0003800000 */
.L_x_0:
[----:B------:R-:W-:-:S00]  /*00e0*/  BRA `(.L_x_0) ;  /* 0xfffffffc00fc7947 */ /* 0x000fc0000383ffff */
[----:B------:R-:W-:-:S00]  /*00f0*/  NOP ;  /* 0x0000000000007918 */ /* 0x000fc00000000000 */
        /* <DEDUP_REMOVED lines=8> */
.L_x_1:


//--------------------- .nv.shared.reserved.0     --------------------------
	.section	.nv.shared.reserved.0,"aw",@nobits
	.weak		__nv_reservedSMEM_offset_0_alias
	.size		__nv_reservedSMEM_offset_0_alias, 0, 64
	.other		__nv_reservedSMEM_offset_0_alias,@"STO_CUDA_RESERVED_SHARED STV_DEFAULT"
__nv_reservedSMEM_offset_0_alias:
	.zero		0
	.zero		64


//--------------------- .nv.constant0._Z17update_water_flowPfS_S_ii --------------------------
	.section	.nv.constant0._Z17update_water_flowPfS_S_ii,"a",@progbits
	.sectionflags	@""
	.align	4
.nv.constant0._Z17update_water_flowPfS_S_ii:
	.zero		928


//--------------------- SYMBOLS --------------------------

	.type		.nv.reservedSmem.offset0,@object
	.size		.nv.reservedSmem.offset0,0x4
